//
// Generated by NVIDIA NVVM Compiler
//
// Compiler Build ID: CL-36424714
// Cuda compilation tools, release 13.0, V13.0.88
// Based on NVVM 20.0.0
//

.version 9.0
.target sm_100
.address_size 64

	// .globl	_Z19kernel_noncoalescedPKfPfi
.extern .shared .align 16 .b8 sdata[];

.visible .entry _Z19kernel_noncoalescedPKfPfi(
	.param .u64 .ptr .align 1 _Z19kernel_noncoalescedPKfPfi_param_0,
	.param .u64 .ptr .align 1 _Z19kernel_noncoalescedPKfPfi_param_1,
	.param .u32 _Z19kernel_noncoalescedPKfPfi_param_2
)
{
	.reg .pred 	%p<7>;
	.reg .b32 	%r<31>;
	.reg .b32 	%f<11>;
	.reg .b64 	%rd<18>;

	ld.param.u64 	%rd3, [_Z19kernel_noncoalescedPKfPfi_param_0];
	ld.param.u64 	%rd4, [_Z19kernel_noncoalescedPKfPfi_param_1];
	ld.param.u32 	%r12, [_Z19kernel_noncoalescedPKfPfi_param_2];
	cvta.to.global.u64 	%rd1, %rd4;
	cvta.to.global.u64 	%rd2, %rd3;
	mov.u32 	%r13, %tid.x;
	mov.u32 	%r14, %ctaid.x;
	mov.u32 	%r15, %ntid.x;
	mad.lo.s32 	%r29, %r14, %r15, %r13;
	mov.u32 	%r16, %nctaid.x;
	mul.lo.s32 	%r2, %r15, %r16;
	setp.ge.s32 	%p1, %r29, %r12;
	@%p1 bra 	$L__BB0_7;
	add.s32 	%r17, %r29, %r2;
	max.s32 	%r18, %r12, %r17;
	setp.lt.s32 	%p2, %r17, %r12;
	selp.u32 	%r19, 1, 0, %p2;
	add.s32 	%r20, %r17, %r19;
	sub.s32 	%r21, %r18, %r20;
	div.u32 	%r22, %r21, %r2;
	add.s32 	%r3, %r22, %r19;
	and.b32  	%r23, %r3, 3;
	setp.eq.s32 	%p3, %r23, 3;
	@%p3 bra 	$L__BB0_4;
	add.s32 	%r24, %r3, 1;
	and.b32  	%r25, %r24, 3;
	neg.s32 	%r27, %r25;
$L__BB0_3:
	.pragma "nounroll";
	mul.wide.s32 	%rd5, %r29, 4;
	add.s64 	%rd6, %rd1, %rd5;
	add.s64 	%rd7, %rd2, %rd5;
	ld.global.f32 	%f1, [%rd7];
	add.f32 	%f2, %f1, %f1;
	st.global.f32 	[%rd6], %f2;
	add.s32 	%r29, %r29, %r2;
	add.s32 	%r27, %r27, 1;
	setp.ne.s32 	%p4, %r27, 0;
	@%p4 bra 	$L__BB0_3;
$L__BB0_4:
	setp.lt.u32 	%p5, %r3, 3;
	@%p5 bra 	$L__BB0_7;
	mul.wide.s32 	%rd11, %r2, 4;
	shl.b32 	%r26, %r2, 2;
$L__BB0_6:
	mul.wide.s32 	%rd8, %r29, 4;
	add.s64 	%rd9, %rd2, %rd8;
	ld.global.f32 	%f3, [%rd9];
	add.f32 	%f4, %f3, %f3;
	add.s64 	%rd10, %rd1, %rd8;
	st.global.f32 	[%rd10], %f4;
	add.s64 	%rd12, %rd9, %rd11;
	ld.global.f32 	%f5, [%rd12];
	add.f32 	%f6, %f5, %f5;
	add.s64 	%rd13, %rd10, %rd11;
	st.global.f32 	[%rd13], %f6;
	add.s64 	%rd14, %rd12, %rd11;
	ld.global.f32 	%f7, [%rd14];
	add.f32 	%f8, %f7, %f7;
	add.s64 	%rd15, %rd13, %rd11;
	st.global.f32 	[%rd15], %f8;
	add.s64 	%rd16, %rd14, %rd11;
	ld.global.f32 	%f9, [%rd16];
	add.f32 	%f10, %f9, %f9;
	add.s64 	%rd17, %rd15, %rd11;
	st.global.f32 	[%rd17], %f10;
	add.s32 	%r29, %r26, %r29;
	setp.lt.s32 	%p6, %r29, %r12;
	@%p6 bra 	$L__BB0_6;
$L__BB0_7:
	ret;

}
	// .globl	_Z16kernel_coalescedPKfPfi
.visible .entry _Z16kernel_coalescedPKfPfi(
	.param .u64 .ptr .align 1 _Z16kernel_coalescedPKfPfi_param_0,
	.param .u64 .ptr .align 1 _Z16kernel_coalescedPKfPfi_param_1,
	.param .u32 _Z16kernel_coalescedPKfPfi_param_2
)
{
	.reg .pred 	%p<2>;
	.reg .b32 	%r<6>;
	.reg .b32 	%f<3>;
	.reg .b64 	%rd<8>;

	ld.param.u64 	%rd1, [_Z16kernel_coalescedPKfPfi_param_0];
	ld.param.u64 	%rd2, [_Z16kernel_coalescedPKfPfi_param_1];
	ld.param.u32 	%r2, [_Z16kernel_coalescedPKfPfi_param_2];
	mov.u32 	%r3, %tid.x;
	mov.u32 	%r4, %ctaid.x;
	mov.u32 	%r5, %ntid.x;
	mad.lo.s32 	%r1, %r4, %r5, %r3;
	setp.ge.s32 	%p1, %r1, %r2;
	@%p1 bra 	$L__BB1_2;
	cvta.to.global.u64 	%rd3, %rd1;
	cvta.to.global.u64 	%rd4, %rd2;
	mul.wide.s32 	%rd5, %r1, 4;
	add.s64 	%rd6, %rd3, %rd5;
	ld.global.f32 	%f1, [%rd6];
	add.f32 	%f2, %f1, %f1;
	add.s64 	%rd7, %rd4, %rd5;
	st.global.f32 	[%rd7], %f2;
$L__BB1_2:
	ret;

}
	// .globl	_Z13kernel_sharedPKfPfi
.visible .entry _Z13kernel_sharedPKfPfi(
	.param .u64 .ptr .align 1 _Z13kernel_sharedPKfPfi_param_0,
	.param .u64 .ptr .align 1 _Z13kernel_sharedPKfPfi_param_1,
	.param .u32 _Z13kernel_sharedPKfPfi_param_2
)
{
	.reg .pred 	%p<3>;
	.reg .b32 	%r<9>;
	.reg .b32 	%f<4>;
	.reg .b64 	%rd<9>;

	ld.param.u64 	%rd1, [_Z13kernel_sharedPKfPfi_param_0];
	ld.param.u64 	%rd2, [_Z13kernel_sharedPKfPfi_param_1];
	ld.param.u32 	%r3, [_Z13kernel_sharedPKfPfi_param_2];
	mov.u32 	%r4, %tid.x;
	mov.u32 	%r5, %ctaid.x;
	mov.u32 	%r6, %ntid.x;
	mad.lo.s32 	%r1, %r5, %r6, %r4;
	setp.ge.s32 	%p1, %r1, %r3;
	shl.b32 	%r7, %r4, 2;
	mov.u32 	%r8, sdata;
	add.s32 	%r2, %r8, %r7;
	@%p1 bra 	$L__BB2_2;
	cvta.to.global.u64 	%rd3, %rd1;
	mul.wide.s32 	%rd4, %r1, 4;
	add.s64 	%rd5, %rd3, %rd4;
	ld.global.f32 	%f1, [%rd5];
	st.shared.f32 	[%r2], %f1;
$L__BB2_2:
	setp.ge.s32 	%p2, %r1, %r3;
	bar.sync 	0;
	@%p2 bra 	$L__BB2_4;
	ld.shared.f32 	%f2, [%r2];
	add.f32 	%f3, %f2, %f2;
	cvta.to.global.u64 	%rd6, %rd2;
	mul.wide.s32 	%rd7, %r1, 4;
	add.s64 	%rd8, %rd6, %rd7;
	st.global.f32 	[%rd8], %f3;
$L__BB2_4:
	ret;

}


// ===== COMPILED SASS (sm_100) =====

	.target	sm_100

	.elftype	@"ET_EXEC"


//--------------------- .note.nv.tkinfo           --------------------------
	.section	.note.nv.tkinfo,"",@"SHT_NOTE"
	.sectionflags	@"SHF_NOTE_NV_TKINFO"
	.tkinfo
        /*0018*/ 	.word	0x00000002
        /*0030*/ 	.string	""
        /*0030*/ 	.string	"ptxas"
        /*0030*/ 	.string	"Cuda compilation tools, release 13.0, V13.0.88"
        /*0030*/ 	.string	"Build cuda_13.0.r13.0/compiler.36424714_0"
        /*0030*/ 	.string	"-arch sm_100 -m 64 "



//--------------------- .note.nv.cuinfo           --------------------------
	.section	.note.nv.cuinfo,"",@"SHT_NOTE"
	.sectionflags	@"SHF_NOTE_NV_CUINFO"
        /*0018*/ 	.short	0x0002
        /*001a*/ 	.short	0x0064
        /*001c*/ 	.short	0x0082
	.zero		2


//--------------------- .nv.info                  --------------------------
	.section	.nv.info,"",@"SHT_CUDA_INFO"
	.align	4


	//----- nvinfo : EIATTR_REGCOUNT
	.align		4
        /*0000*/ 	.byte	0x04, 0x2f
        /*0002*/ 	.short	(.L_1 - .L_0)
	.align		4
.L_0:
        /*0004*/ 	.word	index@(_Z19kernel_noncoalescedPKfPfi)
        /*0008*/ 	.word	0x0000001c


	//----- nvinfo : EIATTR_FRAME_SIZE
	.align		4
.L_1:
        /*000c*/ 	.byte	0x04, 0x11
        /*000e*/ 	.short	(.L_3 - .L_2)
	.align		4
.L_2:
        /*0010*/ 	.word	index@(_Z19kernel_noncoalescedPKfPfi)
        /*0014*/ 	.word	0x00000000


	//----- nvinfo : EIATTR_REGCOUNT
	.align		4
.L_3:
        /*0018*/ 	.byte	0x04, 0x2f
        /*001a*/ 	.short	(.L_5 - .L_4)
	.align		4
.L_4:
        /*001c*/ 	.word	index@(_Z16kernel_coalescedPKfPfi)
        /*0020*/ 	.word	0x0000000a


	//----- nvinfo : EIATTR_FRAME_SIZE
	.align		4
.L_5:
        /*0024*/ 	.byte	0x04, 0x11
        /*0026*/ 	.short	(.L_7 - .L_6)
	.align		4
.L_6:
        /*0028*/ 	.word	index@(_Z16kernel_coalescedPKfPfi)
        /*002c*/ 	.word	0x00000000


	//----- nvinfo : EIATTR_REGCOUNT
	.align		4
.L_7:
        /*0030*/ 	.byte	0x04, 0x2f
        /*0032*/ 	.short	(.L_9 - .L_8)
	.align		4
.L_8:
        /*0034*/ 	.word	index@(_Z13kernel_sharedPKfPfi)
        /*0038*/ 	.word	0x00000008


	//----- nvinfo : EIATTR_FRAME_SIZE
	.align		4
.L_9:
        /*003c*/ 	.byte	0x04, 0x11
        /*003e*/ 	.short	(.L_11 - .L_10)
	.align		4
.L_10:
        /*0040*/ 	.word	index@(_Z13kernel_sharedPKfPfi)
        /*0044*/ 	.word	0x00000000


	//----- nvinfo : EIATTR_MIN_STACK_SIZE
	.align		4
.L_11:
        /*0048*/ 	.byte	0x04, 0x12
        /*004a*/ 	.short	(.L_13 - .L_12)
	.align		4
.L_12:
        /*004c*/ 	.word	index@(_Z13kernel_sharedPKfPfi)
        /*0050*/ 	.word	0x00000000


	//----- nvinfo : EIATTR_MIN_STACK_SIZE
	.align		4
.L_13:
        /*0054*/ 	.byte	0x04, 0x12
        /*0056*/ 	.short	(.L_15 - .L_14)
	.align		4
.L_14:
        /*0058*/ 	.word	index@(_Z16kernel_coalescedPKfPfi)
        /*005c*/ 	.word	0x00000000


	//----- nvinfo : EIATTR_MIN_STACK_SIZE
	.align		4
.L_15:
        /*0060*/ 	.byte	0x04, 0x12
        /*0062*/ 	.short	(.L_17 - .L_16)
	.align		4
.L_16:
        /*0064*/ 	.word	index@(_Z19kernel_noncoalescedPKfPfi)
        /*0068*/ 	.word	0x00000000
.L_17:


//--------------------- .nv.compat                --------------------------
	.section	.nv.compat,"",@"SHT_CUDA_COMPAT_INFO"
	.align	4
        /*0000*/ 	.byte	0x02, 0x09, 0x00, 0x00, 0x02, 0x02, 0x01, 0x00, 0x02, 0x05, 0x05, 0x00, 0x03, 0x07, 0x01, 0x01
        /*0010*/ 	.byte	0x02, 0x03, 0x00, 0x00, 0x02, 0x06, 0x01, 0x00, 0x04, 0x0b, 0x08, 0x00, 0x09, 0x00, 0x00, 0x00
        /*0020*/ 	.byte	0x00, 0x00, 0x00, 0x00


//--------------------- .nv.info._Z13kernel_sharedPKfPfi --------------------------
	.section	.nv.info._Z13kernel_sharedPKfPfi,"",@"SHT_CUDA_INFO"
	.sectionflags	@""
	.align	4


	//----- nvinfo : EIATTR_CUDA_API_VERSION
	.align		4
        /*0000*/ 	.byte	0x04, 0x37
        /*0002*/ 	.short	(.L_19 - .L_18)
.L_18:
        /*0004*/ 	.word	0x00000082


	//----- nvinfo : EIATTR_KPARAM_INFO
	.align		4
.L_19:
        /*0008*/ 	.byte	0x04, 0x17
        /*000a*/ 	.short	(.L_21 - .L_20)
.L_20:
        /*000c*/ 	.word	0x00000000
        /*0010*/ 	.short	0x0002
        /*0012*/ 	.short	0x0010
        /*0014*/ 	.byte	0x00, 0xf0, 0x11, 0x00


	//----- nvinfo : EIATTR_KPARAM_INFO
	.align		4
.L_21:
        /*0018*/ 	.byte	0x04, 0x17
        /*001a*/ 	.short	(.L_23 - .L_22)
.L_22:
        /*001c*/ 	.word	0x00000000
        /*0020*/ 	.short	0x0001
        /*0022*/ 	.short	0x0008
        /*0024*/ 	.byte	0x00, 0xf5, 0x21, 0x00


	//----- nvinfo : EIATTR_KPARAM_INFO
	.align		4
.L_23:
        /*0028*/ 	.byte	0x04, 0x17
        /*002a*/ 	.short	(.L_25 - .L_24)
.L_24:
        /*002c*/ 	.word	0x00000000
        /*0030*/ 	.short	0x0000
        /*0032*/ 	.short	0x0000
        /*0034*/ 	.byte	0x00, 0xf5, 0x21, 0x00


	//----- nvinfo : EIATTR_SPARSE_MMA_MASK
	.align		4
.L_25:
        /*0038*/ 	.byte	0x03, 0x50
        /*003a*/ 	.short	0x0000


	//----- nvinfo : EIATTR_MAXREG_COUNT
	.align		4
        /*003c*/ 	.byte	0x03, 0x1b
        /*003e*/ 	.short	0x00ff


	//----- nvinfo : EIATTR_NUM_BARRIERS
	.align		4
        /*0040*/ 	.byte	0x02, 0x4c
        /*0042*/ 	.byte	0x01
	.zero		1


	//----- nvinfo : EIATTR_MERCURY_ISA_VERSION
	.align		4
        /*0044*/ 	.byte	0x03, 0x5f
        /*0046*/ 	.short	0x0101


	//----- nvinfo : EIATTR_VRC_CTA_INIT_COUNT
	.align		4
        /*0048*/ 	.byte	0x02, 0x4a
	.zero		1
	.zero		1


	//----- nvinfo : EIATTR_EXIT_INSTR_OFFSETS
	.align		4
        /*004c*/ 	.byte	0x04, 0x1c
        /*004e*/ 	.short	(.L_27 - .L_26)


	//   ....[0]....
.L_26:
        /*0050*/ 	.word	0x00000110


	//   ....[1]....
        /*0054*/ 	.word	0x00000170


	//----- nvinfo : EIATTR_CBANK_PARAM_SIZE
	.align		4
.L_27:
        /*0058*/ 	.byte	0x03, 0x19
        /*005a*/ 	.short	0x0014


	//----- nvinfo : EIATTR_PARAM_CBANK
	.align		4
        /*005c*/ 	.byte	0x04, 0x0a
        /*005e*/ 	.short	(.L_29 - .L_28)
	.align		4
.L_28:
        /*0060*/ 	.word	index@(.nv.constant0._Z13kernel_sharedPKfPfi)
        /*0064*/ 	.short	0x0380
        /*0066*/ 	.short	0x0014


	//----- nvinfo : EIATTR_SW_WAR
	.align		4
.L_29:
        /*0068*/ 	.byte	0x04, 0x36
        /*006a*/ 	.short	(.L_31 - .L_30)
.L_30:
        /*006c*/ 	.word	0x00000008
.L_31:


//--------------------- .nv.info._Z16kernel_coalescedPKfPfi --------------------------
	.section	.nv.info._Z16kernel_coalescedPKfPfi,"",@"SHT_CUDA_INFO"
	.sectionflags	@""
	.align	4


	//----- nvinfo : EIATTR_CUDA_API_VERSION
	.align		4
        /*0000*/ 	.byte	0x04, 0x37
        /*0002*/ 	.short	(.L_33 - .L_32)
.L_32:
        /*0004*/ 	.word	0x00000082


	//----- nvinfo : EIATTR_KPARAM_INFO
	.align		4
.L_33:
        /*0008*/ 	.byte	0x04, 0x17
        /*000a*/ 	.short	(.L_35 - .L_34)
.L_34:
        /*000c*/ 	.word	0x00000000
        /*0010*/ 	.short	0x0002
        /*0012*/ 	.short	0x0010
        /*0014*/ 	.byte	0x00, 0xf0, 0x11, 0x00


	//----- nvinfo : EIATTR_KPARAM_INFO
	.align		4
.L_35:
        /*0018*/ 	.byte	0x04, 0x17
        /*001a*/ 	.short	(.L_37 - .L_36)
.L_36:
        /*001c*/ 	.word	0x00000000
        /*0020*/ 	.short	0x0001
        /*0022*/ 	.short	0x0008
        /*0024*/ 	.byte	0x00, 0xf5, 0x21, 0x00


	//----- nvinfo : EIATTR_KPARAM_INFO
	.align		4
.L_37:
        /*0028*/ 	.byte	0x04, 0x17
        /*002a*/ 	.short	(.L_39 - .L_38)
.L_38:
        /*002c*/ 	.word	0x00000000
        /*0030*/ 	.short	0x0000
        /*0032*/ 	.short	0x0000
        /*0034*/ 	.byte	0x00, 0xf5, 0x21, 0x00


	//----- nvinfo : EIATTR_SPARSE_MMA_MASK
	.align		4
.L_39:
        /*0038*/ 	.byte	0x03, 0x50
        /*003a*/ 	.short	0x0000


	//----- nvinfo : EIATTR_MAXREG_COUNT
	.align		4
        /*003c*/ 	.byte	0x03, 0x1b
        /*003e*/ 	.short	0x00ff


	//----- nvinfo : EIATTR_MERCURY_ISA_VERSION
	.align		4
        /*0040*/ 	.byte	0x03, 0x5f
        /*0042*/ 	.short	0x0101


	//----- nvinfo : EIATTR_VRC_CTA_INIT_COUNT
	.align		4
        /*0044*/ 	.byte	0x02, 0x4a
	.zero		1
	.zero		1


	//----- nvinfo : EIATTR_EXIT_INSTR_OFFSETS
	.align		4
        /*0048*/ 	.byte	0x04, 0x1c
        /*004a*/ 	.short	(.L_41 - .L_40)


	//   ....[0]....
.L_40:
        /*004c*/ 	.word	0x00000070


	//   ....[1]....
        /*0050*/ 	.word	0x00000100


	//----- nvinfo : EIATTR_CBANK_PARAM_SIZE
	.align		4
.L_41:
        /*0054*/ 	.byte	0x03, 0x19
        /*0056*/ 	.short	0x0014


	//----- nvinfo : EIATTR_PARAM_CBANK
	.align		4
        /*0058*/ 	.byte	0x04, 0x0a
        /*005a*/ 	.short	(.L_43 - .L_42)
	.align		4
.L_42:
        /*005c*/ 	.word	index@(.nv.constant0._Z16kernel_coalescedPKfPfi)
        /*0060*/ 	.short	0x0380
        /*0062*/ 	.short	0x0014


	//----- nvinfo : EIATTR_SW_WAR
	.align		4
.L_43:
        /*0064*/ 	.byte	0x04, 0x36
        /*0066*/ 	.short	(.L_45 - .L_44)
.L_44:
        /*0068*/ 	.word	0x00000008
.L_45:


//--------------------- .nv.info._Z19kernel_noncoalescedPKfPfi --------------------------
	.section	.nv.info._Z19kernel_noncoalescedPKfPfi,"",@"SHT_CUDA_INFO"
	.sectionflags	@""
	.align	4


	//----- nvinfo : EIATTR_CUDA_API_VERSION
	.align		4
        /*0000*/ 	.byte	0x04, 0x37
        /*0002*/ 	.short	(.L_47 - .L_46)
.L_46:
        /*0004*/ 	.word	0x00000082


	//----- nvinfo : EIATTR_KPARAM_INFO
	.align		4
.L_47:
        /*0008*/ 	.byte	0x04, 0x17
        /*000a*/ 	.short	(.L_49 - .L_48)
.L_48:
        /*000c*/ 	.word	0x00000000
        /*0010*/ 	.short	0x0002
        /*0012*/ 	.short	0x0010
        /*0014*/ 	.byte	0x00, 0xf0, 0x11, 0x00


	//----- nvinfo : EIATTR_KPARAM_INFO
	.align		4
.L_49:
        /*0018*/ 	.byte	0x04, 0x17
        /*001a*/ 	.short	(.L_51 - .L_50)
.L_50:
        /*001c*/ 	.word	0x00000000
        /*0020*/ 	.short	0x0001
        /*0022*/ 	.short	0x0008
        /*0024*/ 	.byte	0x00, 0xf5, 0x21, 0x00


	//----- nvinfo : EIATTR_KPARAM_INFO
	.align		4
.L_51:
        /*0028*/ 	.byte	0x04, 0x17
        /*002a*/ 	.short	(.L_53 - .L_52)
.L_52:
        /*002c*/ 	.word	0x00000000
        /*0030*/ 	.short	0x0000
        /*0032*/ 	.short	0x0000
        /*0034*/ 	.byte	0x00, 0xf5, 0x21, 0x00


	//----- nvinfo : EIATTR_SPARSE_MMA_MASK
	.align		4
.L_53:
        /*0038*/ 	.byte	0x03, 0x50
        /*003a*/ 	.short	0x0000


	//----- nvinfo : EIATTR_MAXREG_COUNT
	.align		4
        /*003c*/ 	.byte	0x03, 0x1b
        /*003e*/ 	.short	0x00ff


	//----- nvinfo : EIATTR_MERCURY_ISA_VERSION
	.align		4
        /*0040*/ 	.byte	0x03, 0x5f
        /*0042*/ 	.short	0x0101


	//----- nvinfo : EIATTR_VRC_CTA_INIT_COUNT
	.align		4
        /*0044*/ 	.byte	0x02, 0x4a
	.zero		1
	.zero		1


	//----- nvinfo : EIATTR_EXIT_INSTR_OFFSETS
	.align		4
        /*0048*/ 	.byte	0x04, 0x1c
        /*004a*/ 	.short	(.L_55 - .L_54)


	//   ....[0]....
.L_54:
        /*004c*/ 	.word	0x00000090


	//   ....[1]....
        /*0050*/ 	.word	0x00000390


	//   ....[2]....
        /*0054*/ 	.word	0x00000510


	//----- nvinfo : EIATTR_CRS_STACK_SIZE
	.align		4
.L_55:
        /*0058*/ 	.byte	0x04, 0x1e
        /*005a*/ 	.short	(.L_57 - .L_56)
.L_56:
        /*005c*/ 	.word	0x00000000


	//----- nvinfo : EIATTR_CBANK_PARAM_SIZE
	.align		4
.L_57:
        /*0060*/ 	.byte	0x03, 0x19
        /*0062*/ 	.short	0x0014


	//----- nvinfo : EIATTR_PARAM_CBANK
	.align		4
        /*0064*/ 	.byte	0x04, 0x0a
        /*0066*/ 	.short	(.L_59 - .L_58)
	.align		4
.L_58:
        /*0068*/ 	.word	index@(.nv.constant0._Z19kernel_noncoalescedPKfPfi)
        /*006c*/ 	.short	0x0380
        /*006e*/ 	.short	0x0014


	//----- nvinfo : EIATTR_SW_WAR
	.align		4
.L_59:
        /*0070*/ 	.byte	0x04, 0x36
        /*0072*/ 	.short	(.L_61 - .L_60)
.L_60:
        /*0074*/ 	.word	0x00000008
.L_61:


//--------------------- .nv.callgraph             --------------------------
	.section	.nv.callgraph,"",@"SHT_CUDA_CALLGRAPH"
	.align	4
	.sectionentsize	8
	.align		4
        /*0000*/ 	.word	0x00000000
	.align		4
        /*0004*/ 	.word	0xffffffff
	.align		4
        /*0008*/ 	.word	0x00000000
	.align		4
        /*000c*/ 	.word	0xfffffffe
	.align		4
        /*0010*/ 	.word	0x00000000
	.align		4
        /*0014*/ 	.word	0xfffffffd
	.align		4
        /*0018*/ 	.word	0x00000000
	.align		4
        /*001c*/ 	.word	0xfffffffc


//--------------------- .text._Z13kernel_sharedPKfPfi --------------------------
	.section	.text._Z13kernel_sharedPKfPfi,"ax",@progbits
	.align	128
        .global         _Z13kernel_sharedPKfPfi
        .type           _Z13kernel_sharedPKfPfi,@function
        .size           _Z13kernel_sharedPKfPfi,(.L_x_7 - _Z13kernel_sharedPKfPfi)
        .other          _Z13kernel_sharedPKfPfi,@"STO_CUDA_ENTRY STV_DEFAULT"
_Z13kernel_sharedPKfPfi:
.text._Z13kernel_sharedPKfPfi:
[----:B------:R-:W-:Y:S01]  /*0000*/  LDC R1, c[0x0][0x37c] ;  /* 0x0000df00ff017b82 */ /* 0x000fe20000000800 */
[----:B------:R-:W0:Y:S07]  /*0010*/  S2R R0, SR_TID.X ;  /* 0x0000000000007919 */ /* 0x000e2e0000002100 */
[----:B------:R-:W0:Y:S01]  /*0020*/  S2UR UR4, SR_CTAID.X ;  /* 0x00000000000479c3 */ /* 0x000e220000002500 */
[----:B------:R-:W1:Y:S01]  /*0030*/  LDCU UR5, c[0x0][0x390] ;  /* 0x00007200ff0577ac */ /* 0x000e620008000800 */
[----:B------:R-:W2:Y:S06]  /*0040*/  LDCU.64 UR6, c[0x0][0x358] ;  /* 0x00006b00ff0677ac */ /* 0x000eac0008000a00 */
[----:B------:R-:W0:Y:S02]  /*0050*/  LDC R5, c[0x0][0x360] ;  /* 0x0000d800ff057b82 */ /* 0x000e240000000800 */
[----:B0-----:R-:W-:-:S05]  /*0060*/  IMAD R5, R5, UR4, R0 ;  /* 0x0000000405057c24 */ /* 0x001fca000f8e0200 */
[----:B-1----:R-:W-:-:S13]  /*0070*/  ISETP.GE.AND P0, PT, R5, UR5, PT ;  /* 0x0000000505007c0c */ /* 0x002fda000bf06270 */
[----:B------:R-:W0:Y:S02]  /*0080*/  @!P0 LDC.64 R2, c[0x0][0x380] ;  /* 0x0000e000ff028b82 */ /* 0x000e240000000a00 */
[----:B0-----:R-:W-:-:S06]  /*0090*/  @!P0 IMAD.WIDE R2, R5, 0x4, R2 ;  /* 0x0000000405028825 */ /* 0x001fcc00078e0202 */
[----:B--2---:R-:W2:Y:S01]  /*00a0*/  @!P0 LDG.E R3, desc[UR6][R2.64] ;  /* 0x0000000602038981 */ /* 0x004ea2000c1e1900 */
[----:B------:R-:W0:Y:S01]  /*00b0*/  S2UR UR5, SR_CgaCtaId ;  /* 0x00000000000579c3 */ /* 0x000e220000008800 */
[----:B------:R-:W-:Y:S02]  /*00c0*/  UMOV UR4, 0x400 ;  /* 0x0000040000047882 */ /* 0x000fe40000000000 */
[----:B0-----:R-:W-:-:S06]  /*00d0*/  ULEA UR4, UR5, UR4, 0x18 ;  /* 0x0000000405047291 */ /* 0x001fcc000f8ec0ff */
[----:B------:R-:W-:-:S05]  /*00e0*/  LEA R0, R0, UR4, 0x2 ;  /* 0x0000000400007c11 */ /* 0x000fca000f8e10ff */
[----:B--2---:R0:W-:Y:S01]  /*00f0*/  @!P0 STS [R0], R3 ;  /* 0x0000000300008388 */ /* 0x0041e20000000800 */
[----:B------:R-:W-:Y:S06]  /*0100*/  BAR.SYNC.DEFER_BLOCKING 0x0 ;  /* 0x0000000000007b1d */ /* 0x000fec0000010000 */
[----:B------:R-:W-:Y:S05]  /*0110*/  @P0 EXIT ;  /* 0x000000000000094d */ /* 0x000fea0003800000 */
[----:B0-----:R-:W0:Y:S01]  /*0120*/  LDS R0, [R0] ;  /* 0x0000000000007984 */ /* 0x001e220000000800 */
[----:B------:R-:W1:Y:S02]  /*0130*/  LDC.64 R2, c[0x0][0x388] ;  /* 0x0000e200ff027b82 */ /* 0x000e640000000a00 */
[----:B-1----:R-:W-:-:S04]  /*0140*/  IMAD.WIDE R2, R5, 0x4, R2 ;  /* 0x0000000405027825 */ /* 0x002fc800078e0202 */
[----:B0-----:R-:W-:-:S05]  /*0150*/  FADD R5, R0, R0 ;  /* 0x0000000000057221 */ /* 0x001fca0000000000 */
[----:B------:R-:W-:Y:S01]  /*0160*/  STG.E desc[UR6][R2.64], R5 ;  /* 0x0000000502007986 */ /* 0x000fe2000c101906 */
[----:B------:R-:W-:Y:S05]  /*0170*/  EXIT ;  /* 0x000000000000794d */ /* 0x000fea0003800000 */
.L_x_0:
[----:B------:R-:W-:-:S00]  /*0180*/  BRA `(.L_x_0) ;  /* 0xfffffffc00fc7947 */ /* 0x000fc0000383ffff */
[----:B------:R-:W-:-:S00]  /*0190*/  NOP ;  /* 0x0000000000007918 */ /* 0x000fc00000000000 */
        /* <DEDUP_REMOVED lines=14> */
.L_x_7:


//--------------------- .text._Z16kernel_coalescedPKfPfi --------------------------
	.section	.text._Z16kernel_coalescedPKfPfi,"ax",@progbits
	.align	128
        .global         _Z16kernel_coalescedPKfPfi
        .type           _Z16kernel_coalescedPKfPfi,@function
        .size           _Z16kernel_coalescedPKfPfi,(.L_x_8 - _Z16kernel_coalescedPKfPfi)
        .other          _Z16kernel_coalescedPKfPfi,@"STO_CUDA_ENTRY STV_DEFAULT"
_Z16kernel_coalescedPKfPfi:
.text._Z16kernel_coalescedPKfPfi:
[----:B------:R-:W-:Y:S01]  /*0000*/  LDC R1, c[0x0][0x37c] ;  /* 0x0000df00ff017b82 */ /* 0x000fe20000000800 */
[----:B------:R-:W0:Y:S07]  /*0010*/  S2R R7, SR_TID.X ;  /* 0x0000000000077919 */ /* 0x000e2e0000002100 */
[----:B------:R-:W0:Y:S01]  /*0020*/  S2UR UR4, SR_CTAID.X ;  /* 0x00000000000479c3 */ /* 0x000e220000002500 */
[----:B------:R-:W1:Y:S07]  /*0030*/  LDCU UR5, c[0x0][0x390] ;  /* 0x00007200ff0577ac */ /* 0x000e6e0008000800 */
[----:B------:R-:W0:Y:S02]  /*0040*/  LDC R0, c[0x0][0x360] ;  /* 0x0000d800ff007b82 */ /* 0x000e240000000800 */
[----:B0-----:R-:W-:-:S05]  /*0050*/  IMAD R7, R0, UR4, R7 ;  /* 0x0000000400077c24 */ /* 0x001fca000f8e0207 */
[----:B-1----:R-:W-:-:S13]  /*0060*/  ISETP.GE.AND P0, PT, R7, UR5, PT ;  /* 0x0000000507007c0c */ /* 0x002fda000bf06270 */
[----:B------:R-:W-:Y:S05]  /*0070*/  @P0 EXIT ;  /* 0x000000000000094d */ /* 0x000fea0003800000 */
[----:B------:R-:W0:Y:S01]  /*0080*/  LDC.64 R2, c[0x0][0x380] ;  /* 0x0000e000ff027b82 */ /* 0x000e220000000a00 */
[----:B------:R-:W1:Y:S07]  /*0090*/  LDCU.64 UR4, c[0x0][0x358] ;  /* 0x00006b00ff0477ac */ /* 0x000e6e0008000a00 */
[----:B------:R-:W2:Y:S01]  /*00a0*/  LDC.64 R4, c[0x0][0x388] ;  /* 0x0000e200ff047b82 */ /* 0x000ea20000000a00 */
[----:B0-----:R-:W-:-:S06]  /*00b0*/  IMAD.WIDE R2, R7, 0x4, R2 ;  /* 0x0000000407027825 */ /* 0x001fcc00078e0202 */
[----:B-1----:R-:W3:Y:S01]  /*00c0*/  LDG.E R2, desc[UR4][R2.64] ;  /* 0x0000000402027981 */ /* 0x002ee2000c1e1900 */
[----:B--2---:R-:W-:-:S04]  /*00d0*/  IMAD.WIDE R4, R7, 0x4, R4 ;  /* 0x0000000407047825 */ /* 0x004fc800078e0204 */
[----:B---3--:R-:W-:-:S05]  /*00e0*/  FADD R7, R2, R2 ;  /* 0x0000000202077221 */ /* 0x008fca0000000000 */
[----:B------:R-:W-:Y:S01]  /*00f0*/  STG.E desc[UR4][R4.64], R7 ;  /* 0x0000000704007986 */ /* 0x000fe2000c101904 */
[----:B------:R-:W-:Y:S05]  /*0100*/  EXIT ;  /* 0x000000000000794d */ /* 0x000fea0003800000 */
.L_x_1:
        /* <DEDUP_REMOVED lines=15> */
.L_x_8:


//--------------------- .text._Z19kernel_noncoalescedPKfPfi --------------------------
	.section	.text._Z19kernel_noncoalescedPKfPfi,"ax",@progbits
	.align	128
        .global         _Z19kernel_noncoalescedPKfPfi
        .type           _Z19kernel_noncoalescedPKfPfi,@function
        .size           _Z19kernel_noncoalescedPKfPfi,(.L_x_9 - _Z19kernel_noncoalescedPKfPfi)
        .other          _Z19kernel_noncoalescedPKfPfi,@"STO_CUDA_ENTRY STV_DEFAULT"
_Z19kernel_noncoalescedPKfPfi:
.text._Z19kernel_noncoalescedPKfPfi:
[----:B------:R-:W-:Y:S01]  /*0000*/  LDC R1, c[0x0][0x37c] ;  /* 0x0000df00ff017b82 */ /* 0x000fe20000000800 */
[----:B------:R-:W0:Y:S07]  /*0010*/  S2R R7, SR_TID.X ;  /* 0x0000000000077919 */ /* 0x000e2e0000002100 */
[----:B------:R-:W0:Y:S01]  /*0020*/  S2UR UR4, SR_CTAID.X ;  /* 0x00000000000479c3 */ /* 0x000e220000002500 */
[----:B------:R-:W1:Y:S07]  /*0030*/  LDCU UR6, c[0x0][0x390] ;  /* 0x00007200ff0677ac */ /* 0x000e6e0008000800 */
[----:B------:R-:W0:Y:S01]  /*0040*/  LDC R0, c[0x0][0x360] ;  /* 0x0000d800ff007b82 */ /* 0x000e220000000800 */
[----:B------:R-:W2:Y:S01]  /*0050*/  LDCU UR5, c[0x0][0x370] ;  /* 0x00006e00ff0577ac */ /* 0x000ea20008000800 */
[----:B0-----:R-:W-:-:S02]  /*0060*/  IMAD R7, R0, UR4, R7 ;  /* 0x0000000400077c24 */ /* 0x001fc4000f8e0207 */
[----:B--2---:R-:W-:-:S03]  /*0070*/  IMAD R0, R0, UR5, RZ ;  /* 0x0000000500007c24 */ /* 0x004fc6000f8e02ff */
[----:B-1----:R-:W-:-:S13]  /*0080*/  ISETP.GE.AND P0, PT, R7, UR6, PT ;  /* 0x0000000607007c0c */ /* 0x002fda000bf06270 */
[----:B------:R-:W-:Y:S05]  /*0090*/  @P0 EXIT ;  /* 0x000000000000094d */ /* 0x000fea0003800000 */
[----:B------:R-:W0:Y:S01]  /*00a0*/  I2F.U32.RP R8, R0 ;  /* 0x0000000000087306 */ /* 0x000e220000209000 */
[C---:B------:R-:W-:Y:S01]  /*00b0*/  IMAD.IADD R4, R0.reuse, 0x1, R7 ;  /* 0x0000000100047824 */ /* 0x040fe200078e0207 */
[----:B------:R-:W-:Y:S01]  /*00c0*/  IADD3 R9, PT, PT, RZ, -R0, RZ ;  /* 0x80000000ff097210 */ /* 0x000fe20007ffe0ff */
[----:B------:R-:W1:Y:S01]  /*00d0*/  LDCU.64 UR4, c[0x0][0x358] ;  /* 0x00006b00ff0477ac */ /* 0x000e620008000a00 */
[----:B------:R-:W-:Y:S01]  /*00e0*/  ISETP.NE.U32.AND P2, PT, R0, RZ, PT ;  /* 0x000000ff0000720c */ /* 0x000fe20003f45070 */
[----:B------:R-:W-:Y:S01]  /*00f0*/  BSSY.RECONVERGENT B0, `(.L_x_2) ;  /* 0x0000029000007945 */ /* 0x000fe20003800200 */
[C---:B------:R-:W-:Y:S02]  /*0100*/  ISETP.GE.AND P0, PT, R4.reuse, UR6, PT ;  /* 0x0000000604007c0c */ /* 0x040fe4000bf06270 */
[----:B------:R-:W-:Y:S02]  /*0110*/  VIMNMX R5, PT, PT, R4, UR6, !PT ;  /* 0x0000000604057c48 */ /* 0x000fe4000ffe0100 */
[----:B------:R-:W-:-:S04]  /*0120*/  SEL R6, RZ, 0x1, P0 ;  /* 0x00000001ff067807 */ /* 0x000fc80000000000 */
[----:B------:R-:W-:Y:S01]  /*0130*/  IADD3 R5, PT, PT, R5, -R4, -R6 ;  /* 0x8000000405057210 */ /* 0x000fe20007ffe806 */
[----:B0-----:R-:W0:Y:S02]  /*0140*/  MUFU.RCP R8, R8 ;  /* 0x0000000800087308 */ /* 0x001e240000001000 */
[----:B0-----:R-:W-:-:S06]  /*0150*/  IADD3 R2, PT, PT, R8, 0xffffffe, RZ ;  /* 0x0ffffffe08027810 */ /* 0x001fcc0007ffe0ff */
[----:B------:R0:W2:Y:S02]  /*0160*/  F2I.FTZ.U32.TRUNC.NTZ R3, R2 ;  /* 0x0000000200037305 */ /* 0x0000a4000021f000 */
[----:B0-----:R-:W-:Y:S02]  /*0170*/  HFMA2 R2, -RZ, RZ, 0, 0 ;  /* 0x00000000ff027431 */ /* 0x001fe400000001ff */
[----:B--2---:R-:W-:-:S04]  /*0180*/  IMAD R9, R9, R3, RZ ;  /* 0x0000000309097224 */ /* 0x004fc800078e02ff */
[----:B------:R-:W-:-:S06]  /*0190*/  IMAD.HI.U32 R8, R3, R9, R2 ;  /* 0x0000000903087227 */ /* 0x000fcc00078e0002 */
[----:B------:R-:W-:-:S05]  /*01a0*/  IMAD.HI.U32 R9, R8, R5, RZ ;  /* 0x0000000508097227 */ /* 0x000fca00078e00ff */
[----:B------:R-:W-:-:S05]  /*01b0*/  IADD3 R2, PT, PT, -R9, RZ, RZ ;  /* 0x000000ff09027210 */ /* 0x000fca0007ffe1ff */
[----:B------:R-:W-:Y:S02]  /*01c0*/  IMAD R5, R0, R2, R5 ;  /* 0x0000000200057224 */ /* 0x000fe400078e0205 */
[----:B------:R-:W0:Y:S03]  /*01d0*/  LDC.64 R2, c[0x0][0x388] ;  /* 0x0000e200ff027b82 */ /* 0x000e260000000a00 */
[----:B------:R-:W-:-:S13]  /*01e0*/  ISETP.GE.U32.AND P0, PT, R5, R0, PT ;  /* 0x000000000500720c */ /* 0x000fda0003f06070 */
[----:B------:R-:W-:Y:S01]  /*01f0*/  @P0 IMAD.IADD R5, R5, 0x1, -R0 ;  /* 0x0000000105050824 */ /* 0x000fe200078e0a00 */
[----:B------:R-:W-:-:S04]  /*0200*/  @P0 IADD3 R9, PT, PT, R9, 0x1, RZ ;  /* 0x0000000109090810 */ /* 0x000fc80007ffe0ff */
[----:B------:R-:W-:Y:S02]  /*0210*/  ISETP.GE.U32.AND P1, PT, R5, R0, PT ;  /* 0x000000000500720c */ /* 0x000fe40003f26070 */
[----:B------:R-:W2:Y:S11]  /*0220*/  LDC.64 R4, c[0x0][0x380] ;  /* 0x0000e000ff047b82 */ /* 0x000eb60000000a00 */
[----:B------:R-:W-:-:S02]  /*0230*/  @P1 IADD3 R9, PT, PT, R9, 0x1, RZ ;  /* 0x0000000109091810 */ /* 0x000fc40007ffe0ff */
[----:B------:R-:W-:-:S05]  /*0240*/  @!P2 LOP3.LUT R9, RZ, R0, RZ, 0x33, !PT ;  /* 0x00000000ff09a212 */ /* 0x000fca00078e33ff */
[----:B------:R-:W-:-:S05]  /*0250*/  IMAD.IADD R6, R6, 0x1, R9 ;  /* 0x0000000106067824 */ /* 0x000fca00078e0209 */
[C---:B------:R-:W-:Y:S02]  /*0260*/  LOP3.LUT R8, R6.reuse, 0x3, RZ, 0xc0, !PT ;  /* 0x0000000306087812 */ /* 0x040fe400078ec0ff */
[----:B------:R-:W-:Y:S02]  /*0270*/  ISETP.GE.U32.AND P1, PT, R6, 0x3, PT ;  /* 0x000000030600780c */ /* 0x000fe40003f26070 */
[----:B------:R-:W-:-:S13]  /*0280*/  ISETP.NE.AND P0, PT, R8, 0x3, PT ;  /* 0x000000030800780c */ /* 0x000fda0003f05270 */
[----:B01----:R-:W-:Y:S05]  /*0290*/  @!P0 BRA `(.L_x_3) ;  /* 0x0000000000388947 */ /* 0x003fea0003800000 */
[----:B------:R-:W0:Y:S01]  /*02a0*/  LDC.64 R14, c[0x0][0x380] ;  /* 0x0000e000ff0e7b82 */ /* 0x000e220000000a00 */
[----:B------:R-:W-:-:S04]  /*02b0*/  IADD3 R6, PT, PT, R6, 0x1, RZ ;  /* 0x0000000106067810 */ /* 0x000fc80007ffe0ff */
[----:B------:R-:W-:-:S03]  /*02c0*/  LOP3.LUT R6, R6, 0x3, RZ, 0xc0, !PT ;  /* 0x0000000306067812 */ /* 0x000fc600078ec0ff */
[----:B------:R-:W1:Y:S01]  /*02d0*/  LDC.64 R12, c[0x0][0x388] ;  /* 0x0000e200ff0c7b82 */ /* 0x000e620000000a00 */
[----:B------:R-:W-:-:S07]  /*02e0*/  IADD3 R6, PT, PT, -R6, RZ, RZ ;  /* 0x000000ff06067210 */ /* 0x000fce0007ffe1ff */
.L_x_4:
[----:B0-----:R-:W-:-:S06]  /*02f0*/  IMAD.WIDE R10, R7, 0x4, R14 ;  /* 0x00000004070a7825 */ /* 0x001fcc00078e020e */
[----:B---3--:R-:W3:Y:S01]  /*0300*/  LDG.E R10, desc[UR4][R10.64] ;  /* 0x000000040a0a7981 */ /* 0x008ee2000c1e1900 */
[----:B-1----:R-:W-:Y:S01]  /*0310*/  IMAD.WIDE R8, R7, 0x4, R12 ;  /* 0x0000000407087825 */ /* 0x002fe200078e020c */
[----:B------:R-:W-:-:S03]  /*0320*/  IADD3 R7, PT, PT, R0, R7, RZ ;  /* 0x0000000700077210 */ /* 0x000fc60007ffe0ff */
[----:B------:R-:W-:-:S05]  /*0330*/  VIADD R6, R6, 0x1 ;  /* 0x0000000106067836 */ /* 0x000fca0000000000 */
[----:B------:R-:W-:Y:S01]  /*0340*/  ISETP.NE.AND P0, PT, R6, RZ, PT ;  /* 0x000000ff0600720c */ /* 0x000fe20003f05270 */
[----:B---3--:R-:W-:-:S05]  /*0350*/  FADD R17, R10, R10 ;  /* 0x0000000a0a117221 */ /* 0x008fca0000000000 */
[----:B------:R3:W-:Y:S07]  /*0360*/  STG.E desc[UR4][R8.64], R17 ;  /* 0x0000001108007986 */ /* 0x0007ee000c101904 */
[----:B------:R-:W-:Y:S05]  /*0370*/  @P0 BRA `(.L_x_4) ;  /* 0xfffffffc00dc0947 */ /* 0x000fea000383ffff */
.L_x_3:
[----:B------:R-:W-:Y:S05]  /*0380*/  BSYNC.RECONVERGENT B0 ;  /* 0x0000000000007941 */ /* 0x000fea0003800200 */
.L_x_2:
[----:B------:R-:W-:Y:S05]  /*0390*/  @!P1 EXIT ;  /* 0x000000000000994d */ /* 0x000fea0003800000 */
.L_x_5:
[----:B-12---:R-:W-:-:S05]  /*03a0*/  IMAD.WIDE R14, R7, 0x4, R4 ;  /* 0x00000004070e7825 */ /* 0x006fca00078e0204 */
[----:B------:R-:W2:Y:S01]  /*03b0*/  LDG.E R6, desc[UR4][R14.64] ;  /* 0x000000040e067981 */ /* 0x000ea2000c1e1900 */
[----:B------:R-:W-:-:S04]  /*03c0*/  IMAD.WIDE R18, R7, 0x4, R2 ;  /* 0x0000000407127825 */ /* 0x000fc800078e0202 */
[----:B---3--:R-:W-:-:S04]  /*03d0*/  IMAD.WIDE R8, R0, 0x4, R14 ;  /* 0x0000000400087825 */ /* 0x008fc800078e020e */
[----:B--2---:R-:W-:-:S05]  /*03e0*/  FADD R21, R6, R6 ;  /* 0x0000000606157221 */ /* 0x004fca0000000000 */
[----:B------:R0:W-:Y:S04]  /*03f0*/  STG.E desc[UR4][R18.64], R21 ;  /* 0x0000001512007986 */ /* 0x0001e8000c101904 */
[----:B------:R-:W2:Y:S01]  /*0400*/  LDG.E R6, desc[UR4][R8.64] ;  /* 0x0000000408067981 */ /* 0x000ea2000c1e1900 */
[----:B------:R-:W-:-:S04]  /*0410*/  IMAD.WIDE R10, R0, 0x4, R18 ;  /* 0x00000004000a7825 */ /* 0x000fc800078e0212 */
[----:B------:R-:W-:-:S04]  /*0420*/  IMAD.WIDE R12, R0, 0x4, R8 ;  /* 0x00000004000c7825 */ /* 0x000fc800078e0208 */
[----:B--2---:R-:W-:-:S05]  /*0430*/  FADD R23, R6, R6 ;  /* 0x0000000606177221 */ /* 0x004fca0000000000 */
[----:B------:R1:W-:Y:S04]  /*0440*/  STG.E desc[UR4][R10.64], R23 ;  /* 0x000000170a007986 */ /* 0x0003e8000c101904 */
[----:B------:R-:W2:Y:S01]  /*0450*/  LDG.E R6, desc[UR4][R12.64] ;  /* 0x000000040c067981 */ /* 0x000ea2000c1e1900 */
[----:B------:R-:W-:-:S04]  /*0460*/  IMAD.WIDE R14, R0, 0x4, R10 ;  /* 0x00000004000e7825 */ /* 0x000fc800078e020a */
[----:B------:R-:W-:-:S04]  /*0470*/  IMAD.WIDE R16, R0, 0x4, R12 ;  /* 0x0000000400107825 */ /* 0x000fc800078e020c */
[----:B--2---:R-:W-:-:S05]  /*0480*/  FADD R25, R6, R6 ;  /* 0x0000000606197221 */ /* 0x004fca0000000000 */
[----:B------:R1:W-:Y:S04]  /*0490*/  STG.E desc[UR4][R14.64], R25 ;  /* 0x000000190e007986 */ /* 0x0003e8000c101904 */
[----:B------:R-:W0:Y:S01]  /*04a0*/  LDG.E R16, desc[UR4][R16.64] ;  /* 0x0000000410107981 */ /* 0x000e22000c1e1900 */
[C---:B------:R-:W-:Y:S01]  /*04b0*/  IMAD.WIDE R8, R0.reuse, 0x4, R14 ;  /* 0x0000000400087825 */ /* 0x040fe200078e020e */
[----:B------:R-:W-:-:S04]  /*04c0*/  LEA R7, R0, R7, 0x2 ;  /* 0x0000000700077211 */ /* 0x000fc800078e10ff */
[----:B------:R-:W-:Y:S01]  /*04d0*/  ISETP.GE.AND P0, PT, R7, UR6, PT ;  /* 0x0000000607007c0c */ /* 0x000fe2000bf06270 */
[----:B0-----:R-:W-:-:S05]  /*04e0*/  FADD R19, R16, R16 ;  /* 0x0000001010137221 */ /* 0x001fca0000000000 */
[----:B------:R1:W-:Y:S07]  /*04f0*/  STG.E desc[UR4][R8.64], R19 ;  /* 0x0000001308007986 */ /* 0x0003ee000c101904 */
[----:B------:R-:W-:Y:S05]  /*0500*/  @!P0 BRA `(.L_x_5) ;  /* 0xfffffffc00a48947 */ /* 0x000fea000383ffff */
[----:B------:R-:W-:Y:S05]  /*0510*/  EXIT ;  /* 0x000000000000794d */ /* 0x000fea0003800000 */
.L_x_6:
        /* <DEDUP_REMOVED lines=14> */
.L_x_9:


//--------------------- .nv.shared._Z13kernel_sharedPKfPfi --------------------------
	.section	.nv.shared._Z13kernel_sharedPKfPfi,"aw",@nobits
	.sectionflags	@""
	.align	16
	.zero		1024


//--------------------- .nv.shared.reserved.0     --------------------------
	.section	.nv.shared.reserved.0,"aw",@nobits
	.weak		__nv_reservedSMEM_offset_0_alias
	.size		__nv_reservedSMEM_offset_0_alias, 0, 64
	.other		__nv_reservedSMEM_offset_0_alias,@"STO_CUDA_RESERVED_SHARED STV_DEFAULT"
__nv_reservedSMEM_offset_0_alias:
	.zero		0
	.zero		64


//--------------------- .nv.shared._Z16kernel_coalescedPKfPfi --------------------------
	.section	.nv.shared._Z16kernel_coalescedPKfPfi,"aw",@nobits
	.sectionflags	@""
	.align	16
	.zero		1024


//--------------------- .nv.shared._Z19kernel_noncoalescedPKfPfi --------------------------
	.section	.nv.shared._Z19kernel_noncoalescedPKfPfi,"aw",@nobits
	.sectionflags	@""
	.align	16
	.zero		1024


//--------------------- .nv.constant0._Z13kernel_sharedPKfPfi --------------------------
	.section	.nv.constant0._Z13kernel_sharedPKfPfi,"a",@progbits
	.sectionflags	@""
	.align	4
.nv.constant0._Z13kernel_sharedPKfPfi:
	.zero		916


//--------------------- .nv.constant0._Z16kernel_coalescedPKfPfi --------------------------
	.section	.nv.constant0._Z16kernel_coalescedPKfPfi,"a",@progbits
	.sectionflags	@""
	.align	4
.nv.constant0._Z16kernel_coalescedPKfPfi:
	.zero		916


//--------------------- .nv.constant0._Z19kernel_noncoalescedPKfPfi --------------------------
	.section	.nv.constant0._Z19kernel_noncoalescedPKfPfi,"a",@progbits
	.sectionflags	@""
	.align	4
.nv.constant0._Z19kernel_noncoalescedPKfPfi:
	.zero		916


//--------------------- SYMBOLS --------------------------

	.type		.nv.reservedSmem.offset0,@object
	.size		.nv.reservedSmem.offset0,0x4
	.type		.nv.reservedSmem.cap,@object
	.size		.nv.reservedSmem.cap,0x4
